	.headerflags	@"EF_CUDA_TEXMODE_UNIFIED EF_CUDA_64BIT_ADDRESS EF_CUDA_ACCELERATORS EF_CUDA_SM90 EF_CUDA_VIRTUAL_SM(EF_CUDA_SM90)"
	.elftype	@"ET_EXEC"


//--------------------- .nv.info                  --------------------------
	.section	.nv.info,"",@"SHT_CUDA_INFO"
	.align	4


	//----- nvinfo : EIATTR_REGCOUNT
	.align		4
        /*0000*/ 	.byte	0x04, 0x2f
        /*0002*/ 	.short	(.L_1 - .L_0)
	.align		4
.L_0:
        /*0004*/ 	.word	index@(triton_poi_fused_0)
        /*0008*/ 	.word	0x0000001a


	//----- nvinfo : EIATTR_MIN_STACK_SIZE
	.align		4
.L_1:
        /*000c*/ 	.byte	0x04, 0x12
        /*000e*/ 	.short	(.L_3 - .L_2)
	.align		4
.L_2:
        /*0010*/ 	.word	index@(triton_poi_fused_0)
        /*0014*/ 	.word	0x00000000


	//----- nvinfo : EIATTR_FRAME_SIZE
	.align		4
.L_3:
        /*0018*/ 	.byte	0x04, 0x11
        /*001a*/ 	.short	(.L_5 - .L_4)
	.align		4
.L_4:
        /*001c*/ 	.word	index@(triton_poi_fused_0)
        /*0020*/ 	.word	0x00000000


	//----- nvinfo : EIATTR_MIN_STACK_SIZE
	.align		4
.L_5:
        /*0024*/ 	.byte	0x04, 0x12
        /*0026*/ 	.short	(.L_7 - .L_6)
	.align		4
.L_6:
        /*0028*/ 	.word	index@(triton_poi_fused_0)
        /*002c*/ 	.word	0x00000000
.L_7:


//--------------------- .nv.info.triton_poi_fused_0 --------------------------
	.section	.nv.info.triton_poi_fused_0,"",@"SHT_CUDA_INFO"
	.sectionflags	@""
	.align	4


	//----- nvinfo : EIATTR_CUDA_API_VERSION
	.align		4
        /*0000*/ 	.byte	0x04, 0x37
        /*0002*/ 	.short	(.L_9 - .L_8)
.L_8:
        /*0004*/ 	.word	0x0000007c


	//----- nvinfo : EIATTR_KPARAM_INFO
	.align		4
.L_9:
        /*0008*/ 	.byte	0x04, 0x17
        /*000a*/ 	.short	(.L_11 - .L_10)
.L_10:
        /*000c*/ 	.word	0x00000000
        /*0010*/ 	.short	0x0003
        /*0012*/ 	.short	0x0014
        /*0014*/ 	.byte	0x00, 0xf0, 0x11, 0x00


	//----- nvinfo : EIATTR_KPARAM_INFO
	.align		4
.L_11:
        /*0018*/ 	.byte	0x04, 0x17
        /*001a*/ 	.short	(.L_13 - .L_12)
.L_12:
        /*001c*/ 	.word	0x00000000
        /*0020*/ 	.short	0x0002
        /*0022*/ 	.short	0x0010
        /*0024*/ 	.byte	0x00, 0xf0, 0x11, 0x00


	//----- nvinfo : EIATTR_KPARAM_INFO
	.align		4
.L_13:
        /*0028*/ 	.byte	0x04, 0x17
        /*002a*/ 	.short	(.L_15 - .L_14)
.L_14:
        /*002c*/ 	.word	0x00000000
        /*0030*/ 	.short	0x0001
        /*0032*/ 	.short	0x0008
        /*0034*/ 	.byte	0x00, 0xf4, 0x21, 0x00


	//----- nvinfo : EIATTR_KPARAM_INFO
	.align		4
.L_15:
        /*0038*/ 	.byte	0x04, 0x17
        /*003a*/ 	.short	(.L_17 - .L_16)
.L_16:
        /*003c*/ 	.word	0x00000000
        /*0040*/ 	.short	0x0000
        /*0042*/ 	.short	0x0000
        /*0044*/ 	.byte	0x00, 0xf4, 0x21, 0x00


	//----- nvinfo : EIATTR_SPARSE_MMA_MASK
	.align		4
.L_17:
        /*0048*/ 	.byte	0x03, 0x50
        /*004a*/ 	.short	0x0000


	//----- nvinfo : EIATTR_MAXREG_COUNT
	.align		4
        /*004c*/ 	.byte	0x03, 0x1b
        /*004e*/ 	.short	0x00ff


	//----- nvinfo : EIATTR_EXIT_INSTR_OFFSETS
	.align		4
        /*0050*/ 	.byte	0x04, 0x1c
        /*0052*/ 	.short	(.L_19 - .L_18)


	//   ....[0]....
.L_18:
        /*0054*/ 	.word	0x000004e0


	//   ....[1]....
        /*0058*/ 	.word	0x00000530


	//----- nvinfo : EIATTR_REQNTID
	.align		4
.L_19:
        /*005c*/ 	.byte	0x04, 0x10
        /*005e*/ 	.short	(.L_21 - .L_20)
.L_20:
        /*0060*/ 	.word	0x00000080
        /*0064*/ 	.word	0x00000001
        /*0068*/ 	.word	0x00000001


	//----- nvinfo : EIATTR_CBANK_PARAM_SIZE
	.align		4
.L_21:
        /*006c*/ 	.byte	0x03, 0x19
        /*006e*/ 	.short	0x0018


	//----- nvinfo : EIATTR_PARAM_CBANK
	.align		4
        /*0070*/ 	.byte	0x04, 0x0a
        /*0072*/ 	.short	(.L_23 - .L_22)
	.align		4
.L_22:
        /*0074*/ 	.word	index@(.nv.constant0.triton_poi_fused_0)
        /*0078*/ 	.short	0x0210
        /*007a*/ 	.short	0x0018


	//----- nvinfo : EIATTR_SW_WAR
	.align		4
.L_23:
        /*007c*/ 	.byte	0x04, 0x36
        /*007e*/ 	.short	(.L_25 - .L_24)
.L_24:
        /*0080*/ 	.word	0x00000008
.L_25:


//--------------------- .nv.callgraph             --------------------------
	.section	.nv.callgraph,"",@"SHT_CUDA_CALLGRAPH"
	.align	4
	.sectionentsize	8
	.align		4
        /*0000*/ 	.word	0x00000000
	.align		4
        /*0004*/ 	.word	0xffffffff
	.align		4
        /*0008*/ 	.word	0x00000000
	.align		4
        /*000c*/ 	.word	0xfffffffe
	.align		4
        /*0010*/ 	.word	0x00000000
	.align		4
        /*0014*/ 	.word	0xfffffffd
	.align		4
        /*0018*/ 	.word	0x00000000
	.align		4
        /*001c*/ 	.word	0xfffffffc


//--------------------- .text.triton_poi_fused_0  --------------------------
	.section	.text.triton_poi_fused_0,"ax",@progbits
	.sectionflags	@"SHF_BARRIERS=1"
	.align	128
        .global         triton_poi_fused_0
        .type           triton_poi_fused_0,@function
        .size           triton_poi_fused_0,(.L_x_1 - triton_poi_fused_0)
        .other          triton_poi_fused_0,@"STO_CUDA_ENTRY STV_DEFAULT"
triton_poi_fused_0:
.text.triton_poi_fused_0:
[----:B------:R-:W0:Y:S02]  /*0000*/  LDC R1, c[0x0][0x28] ;  /* 0x00000a00ff017b82 */ /* 0x000e240000000800 */
[----:B------:R-:W1:Y:S01]  /*0010*/  S2R R2, SR_TID.X ;  /* 0x0000000000027919 */ /* 0x000e620000002100 */
[----:B------:R-:W2:Y:S01]  /*0020*/  LDC.64 R8, c[0x0][0x210] ;  /* 0x00008400ff087b82 */ /* 0x000ea20000000a00 */
[----:B------:R-:W-:Y:S01]  /*0030*/  CS2R R6, SRZ ;  /* 0x0000000000067805 */ /* 0x000fe2000001ff00 */
[----:B------:R-:W-:Y:S01]  /*0040*/  ULDC.64 UR6, c[0x0][0x208] ;  /* 0x0000820000067ab9 */ /* 0x000fe20000000a00 */
[----:B------:R-:W3:Y:S01]  /*0050*/  S2R R0, SR_CTAID.X ;  /* 0x0000000000007919 */ /* 0x000ee20000002500 */
[----:B------:R-:W4:Y:S01]  /*0060*/  S2R R16, SR_CTAID.Y ;  /* 0x0000000000107919 */ /* 0x000f220000002600 */
[----:B------:R-:W-:Y:S02]  /*0070*/  CS2R R10, SRZ ;  /* 0x00000000000a7805 */ /* 0x000fe4000001ff00 */
[----:B-1----:R-:W-:Y:S01]  /*0080*/  SHF.R.U32.HI R3, RZ, 0x2, R2 ;  /* 0x00000002ff037819 */ /* 0x002fe20000011602 */
[----:B------:R-:W-:Y:S02]  /*0090*/  IMAD.SHL.U32 R17, R2, 0x4, RZ ;  /* 0x0000000402117824 */ /* 0x000fe400078e00ff */
[----:B---3--:R-:W-:Y:S01]  /*00a0*/  IMAD.SHL.U32 R0, R0, 0x10, RZ ;  /* 0x0000001000007824 */ /* 0x008fe200078e00ff */
[----:B------:R-:W-:Y:S01]  /*00b0*/  SGXT.U32 R3, R3, 0x5 ;  /* 0x000000050303781a */ /* 0x000fe20000000000 */
[----:B----4-:R-:W-:-:S03]  /*00c0*/  IMAD.SHL.U32 R18, R16, 0x40, RZ ;  /* 0x0000004010127824 */ /* 0x010fc600078e00ff */
[----:B------:R-:W-:Y:S02]  /*00d0*/  LOP3.LUT R5, R0, 0xc, R17, 0xf8, !PT ;  /* 0x0000000c00057812 */ /* 0x000fe400078ef811 */
[----:B------:R-:W-:Y:S02]  /*00e0*/  LOP3.LUT R4, R18, R3, RZ, 0xfc, !PT ;  /* 0x0000000312047212 */ /* 0x000fe400078efcff */
[----:B------:R-:W-:-:S03]  /*00f0*/  ISETP.GE.AND P0, PT, R5, 0x10, PT ;  /* 0x000000100500780c */ /* 0x000fc60003f06270 */
[----:B------:R-:W-:Y:S01]  /*0100*/  IMAD R13, R4, 0x10, R5 ;  /* 0x00000010040d7824 */ /* 0x000fe200078e0205 */
[----:B------:R-:W-:-:S03]  /*0110*/  CS2R R4, SRZ ;  /* 0x0000000000047805 */ /* 0x000fc6000001ff00 */
[C---:B------:R-:W-:Y:S02]  /*0120*/  VIADD R15, R13.reuse, 0x200 ;  /* 0x000002000d0f7836 */ /* 0x040fe40000000000 */
[----:B--2---:R-:W-:-:S04]  /*0130*/  IMAD.WIDE R12, R13, 0x4, R8 ;  /* 0x000000040d0c7825 */ /* 0x004fc800078e0208 */
[----:B------:R-:W-:Y:S01]  /*0140*/  IMAD.WIDE R14, R15, 0x4, R8 ;  /* 0x000000040f0e7825 */ /* 0x000fe200078e0208 */
[----:B------:R-:W-:Y:S01]  /*0150*/  CS2R R8, SRZ ;  /* 0x0000000000087805 */ /* 0x000fe2000001ff00 */
[----:B------:R1:W2:Y:S05]  /*0160*/  @!P0 LDG.E.EL.128 R4, desc[UR6][R12.64] ;  /* 0x000000060c048981 */ /* 0x0002aa000c2e1d00 */
[----:B------:R3:W4:Y:S01]  /*0170*/  @!P0 LDG.E.EL.128 R8, desc[UR6][R14.64] ;  /* 0x000000060e088981 */ /* 0x000722000c2e1d00 */
[----:B------:R-:W5:Y:S01]  /*0180*/  S2UR UR5, SR_CgaCtaId ;  /* 0x00000000000579c3 */ /* 0x000f620000008800 */
[C---:B------:R-:W-:Y:S01]  /*0190*/  IMAD.SHL.U32 R19, R2.reuse, 0x100, RZ ;  /* 0x0000010002137824 */ /* 0x040fe200078e00ff */
[----:B------:R-:W-:Y:S01]  /*01a0*/  UMOV UR4, 0x400 ;  /* 0x0000040000047882 */ /* 0x000fe20000000000 */
[----:B------:R-:W-:-:S02]  /*01b0*/  LOP3.LUT R23, R2, 0x70, RZ, 0xc0, !PT ;  /* 0x0000007002177812 */ /* 0x000fc400078ec0ff */
[----:B------:R-:W-:Y:S02]  /*01c0*/  SHF.R.S32.HI R16, RZ, 0x19, R16 ;  /* 0x00000019ff107819 */ /* 0x000fe40000011410 */
[----:B------:R-:W-:-:S04]  /*01d0*/  LOP3.LUT R20, R19, 0x300, RZ, 0xc0, !PT ;  /* 0x0000030013147812 */ /* 0x000fc800078ec0ff */
[C---:B-1----:R-:W-:Y:S02]  /*01e0*/  LOP3.LUT R12, R20.reuse, 0x40, RZ, 0xfc, !PT ;  /* 0x00000040140c7812 */ /* 0x042fe400078efcff */
[C---:B------:R-:W-:Y:S02]  /*01f0*/  LOP3.LUT R13, R20.reuse, 0x80, RZ, 0xfc, !PT ;  /* 0x00000080140d7812 */ /* 0x040fe400078efcff */
[C---:B------:R-:W-:Y:S02]  /*0200*/  LOP3.LUT R3, R20.reuse, R3, RZ, 0xfc, !PT ;  /* 0x0000000314037212 */ /* 0x040fe400078efcff */
[----:B------:R-:W-:Y:S01]  /*0210*/  LOP3.LUT R19, R20, 0xc0, RZ, 0xfc, !PT ;  /* 0x000000c014137812 */ /* 0x000fe200078efcff */
[----:B-----5:R-:W-:-:S06]  /*0220*/  UPRMT UR4, UR5, 0x654, UR4 ;  /* 0x0000065405047896 */ /* 0x020fcc0008000004 */
[----:B------:R-:W-:Y:S02]  /*0230*/  LEA.HI R20, R20, UR4, RZ, 0x1e ;  /* 0x0000000414147c11 */ /* 0x000fe4000f8ff0ff */
[----:B------:R-:W-:Y:S02]  /*0240*/  LEA.HI R12, R12, UR4, RZ, 0x1e ;  /* 0x000000040c0c7c11 */ /* 0x000fe4000f8ff0ff */
[----:B---3--:R-:W-:Y:S02]  /*0250*/  LEA.HI R14, R13, UR4, RZ, 0x1e ;  /* 0x000000040d0e7c11 */ /* 0x008fe4000f8ff0ff */
[----:B------:R-:W-:Y:S01]  /*0260*/  LEA.HI R22, R19, UR4, RZ, 0x1e ;  /* 0x0000000413167c11 */ /* 0x000fe2000f8ff0ff */
[C---:B------:R-:W-:Y:S02]  /*0270*/  IMAD R19, R3.reuse, 0x4, R20 ;  /* 0x0000000403137824 */ /* 0x040fe400078e0214 */
[C---:B------:R-:W-:Y:S02]  /*0280*/  IMAD R20, R3.reuse, 0x4, R12 ;  /* 0x0000000403147824 */ /* 0x040fe400078e020c */
[----:B------:R-:W-:-:S02]  /*0290*/  IMAD R21, R3, 0x4, R14 ;  /* 0x0000000403157824 */ /* 0x000fc400078e020e */
[----:B------:R-:W-:Y:S01]  /*02a0*/  IMAD R22, R3, 0x4, R22 ;  /* 0x0000000403167824 */ /* 0x000fe200078e0216 */
[----:B------:R-:W-:Y:S01]  /*02b0*/  LOP3.LUT R3, R17, 0x1fc, RZ, 0xc0, !PT ;  /* 0x000001fc11037812 */ /* 0x000fe200078ec0ff */
[----:B------:R-:W-:Y:S01]  /*02c0*/  VIADD R12, R23, UR4 ;  /* 0x00000004170c7c36 */ /* 0x000fe20008000000 */
[----:B------:R-:W-:-:S03]  /*02d0*/  LOP3.LUT R17, R18, 0x3c, R17, 0xf8, !PT ;  /* 0x0000003c12117812 */ /* 0x000fc600078ef811 */
[----:B------:R-:W-:Y:S01]  /*02e0*/  IMAD R12, R3, 0x4, R12 ;  /* 0x00000004030c7824 */ /* 0x000fe200078e020c */
[----:B--2---:R-:W-:Y:S04]  /*02f0*/  STS [R19], R4 ;  /* 0x0000000413007388 */ /* 0x004fe80000000800 */
[----:B------:R1:W-:Y:S04]  /*0300*/  STS [R20+0x100], R5 ;  /* 0x0001000514007388 */ /* 0x0003e80000000800 */
[----:B------:R2:W-:Y:S04]  /*0310*/  STS [R21+0x200], R6 ;  /* 0x0002000615007388 */ /* 0x0005e80000000800 */
[----:B------:R3:W-:Y:S01]  /*0320*/  STS [R22+0x300], R7 ;  /* 0x0003000716007388 */ /* 0x0007e20000000800 */
[----:B-1----:R-:W1:Y:S03]  /*0330*/  LDC.64 R4, c[0x0][0x218] ;  /* 0x00008600ff047b82 */ /* 0x002e660000000a00 */
[----:B----4-:R4:W-:Y:S01]  /*0340*/  STS [R19+0x80], R8 ;  /* 0x0000800813007388 */ /* 0x0109e20000000800 */
[----:B--2---:R-:W-:-:S03]  /*0350*/  SGXT R6, R16, 0x1 ;  /* 0x000000011006781a */ /* 0x004fc60000000200 */
[----:B------:R-:W-:Y:S01]  /*0360*/  STS [R20+0x180], R9 ;  /* 0x0001800914007388 */ /* 0x000fe20000000800 */
[----:B------:R-:W-:-:S03]  /*0370*/  LEA.HI R6, R6, R17, RZ, 0x4 ;  /* 0x0000001106067211 */ /* 0x000fc600078f20ff */
[----:B------:R-:W-:Y:S01]  /*0380*/  STS [R21+0x280], R10 ;  /* 0x0002800a15007388 */ /* 0x000fe20000000800 */
[----:B---3--:R-:W-:Y:S01]  /*0390*/  SHF.R.U32.HI R7, RZ, 0x4, R2 ;  /* 0x00000004ff077819 */ /* 0x008fe20000011602 */
[C---:B------:R-:W-:Y:S02]  /*03a0*/  IMAD.SHL.U32 R2, R6.reuse, 0x10, RZ ;  /* 0x0000001006027824 */ /* 0x040fe400078e00ff */
[----:B------:R-:W-:Y:S01]  /*03b0*/  STS [R22+0x380], R11 ;  /* 0x0003800b16007388 */ /* 0x000fe20000000800 */
[----:B------:R-:W-:Y:S02]  /*03c0*/  SGXT.U32 R7, R7, 0x3 ;  /* 0x000000030707781a */ /* 0x000fe40000000000 */
[----:B------:R-:W-:Y:S01]  /*03d0*/  LOP3.LUT R6, R6, 0xfffffff0, RZ, 0xc0, !PT ;  /* 0xfffffff006067812 */ /* 0x000fe200078ec0ff */
[----:B------:R-:W-:Y:S01]  /*03e0*/  BAR.SYNC.DEFER_BLOCKING 0x0 ;  /* 0x0000000000007b1d */ /* 0x000fe20000010000 */
[----:B------:R-:W-:Y:S02]  /*03f0*/  LOP3.LUT R7, R0, R7, RZ, 0xfc, !PT ;  /* 0x0000000700077212 */ /* 0x000fe400078efcff */
[----:B------:R-:W-:-:S02]  /*0400*/  LOP3.LUT R2, R2, 0xffffff00, RZ, 0xc0, !PT ;  /* 0xffffff0002027812 */ /* 0x000fc400078ec0ff */
[----:B------:R-:W-:Y:S02]  /*0410*/  LOP3.LUT R0, R7, 0x8, RZ, 0xfc, !PT ;  /* 0x0000000807007812 */ /* 0x000fe400078efcff */
[----:B----4-:R-:W-:Y:S02]  /*0420*/  LOP3.LUT R8, R3, 0x200, RZ, 0xfc, !PT ;  /* 0x0000020003087812 */ /* 0x010fe400078efcff */
[----:B------:R-:W-:Y:S02]  /*0430*/  IADD3 R2, R2, R17, -R6 ;  /* 0x0000001102027210 */ /* 0x000fe40007ffe806 */
[C---:B------:R-:W-:Y:S02]  /*0440*/  ISETP.GE.AND P1, PT, R7.reuse, 0x10, PT ;  /* 0x000000100700780c */ /* 0x040fe40003f26270 */
[----:B------:R-:W-:Y:S01]  /*0450*/  ISETP.GE.AND P0, PT, R0, 0x10, PT ;  /* 0x000000100000780c */ /* 0x000fe20003f06270 */
[----:B------:R-:W-:Y:S01]  /*0460*/  IMAD R7, R7, 0x10, R2 ;  /* 0x0000001007077824 */ /* 0x000fe200078e0202 */
[----:B------:R-:W-:-:S03]  /*0470*/  SHF.R.U32.HI R8, RZ, 0x2, R8 ;  /* 0x00000002ff087819 */ /* 0x000fc60000011608 */
[----:B-1----:R-:W-:Y:S01]  /*0480*/  IMAD.WIDE R6, R7, 0x4, R4 ;  /* 0x0000000407067825 */ /* 0x002fe200078e0204 */
[----:B------:R-:W-:Y:S01]  /*0490*/  LOP3.LUT R8, R8, 0xf0, RZ, 0xc0, !PT ;  /* 0x000000f008087812 */ /* 0x000fe200078ec0ff */
[----:B------:R-:W1:Y:S04]  /*04a0*/  LDS.128 R12, [R12] ;  /* 0x000000000c0c7984 */ /* 0x000e680000000c00 */
[----:B------:R-:W-:-:S04]  /*04b0*/  VIADD R8, R8, UR4 ;  /* 0x0000000408087c36 */ /* 0x000fc80008000000 */
[----:B------:R-:W-:Y:S01]  /*04c0*/  IMAD R8, R3, 0x4, R8 ;  /* 0x0000000403087824 */ /* 0x000fe200078e0208 */
[----:B-1----:R1:W-:Y:S01]  /*04d0*/  @!P1 STG.E.128 desc[UR6][R6.64], R12 ;  /* 0x0000000c06009986 */ /* 0x0023e2000c101d06 */
[----:B------:R-:W-:Y:S05]  /*04e0*/  @P0 EXIT ;  /* 0x000000000000094d */ /* 0x000fea0003800000 */
[----:B------:R-:W0:Y:S01]  /*04f0*/  LDS.128 R8, [R8+0x800] ;  /* 0x0008000008087984 */ /* 0x000e220000000c00 */
[----:B------:R-:W-:-:S04]  /*0500*/  IMAD R3, R0, 0x10, R2 ;  /* 0x0000001000037824 */ /* 0x000fc800078e0202 */
[----:B------:R-:W-:-:S05]  /*0510*/  IMAD.WIDE R4, R3, 0x4, R4 ;  /* 0x0000000403047825 */ /* 0x000fca00078e0204 */
[----:B0-----:R-:W-:Y:S01]  /*0520*/  STG.E.128 desc[UR6][R4.64], R8 ;  /* 0x0000000804007986 */ /* 0x001fe2000c101d06 */
[----:B------:R-:W-:Y:S05]  /*0530*/  EXIT ;  /* 0x000000000000794d */ /* 0x000fea0003800000 */
.L_x_0:
[----:B------:R-:W-:-:S00]  /*0540*/  BRA `(.L_x_0) ;  /* 0xfffffffc00fc7947 */ /* 0x000fc0000383ffff */
[----:B------:R-:W-:-:S00]  /*0550*/  NOP ;  /* 0x0000000000007918 */ /* 0x000fc00000000000 */
        /* <DEDUP_REMOVED lines=10> */
.L_x_1:


//--------------------- .nv.shared.triton_poi_fused_0 --------------------------
	.section	.nv.shared.triton_poi_fused_0,"aw",@nobits
	.sectionflags	@""
	.align	16
	.zero		1024


//--------------------- .nv.constant0.triton_poi_fused_0 --------------------------
	.section	.nv.constant0.triton_poi_fused_0,"a",@progbits
	.sectionflags	@""
	.align	4
.nv.constant0.triton_poi_fused_0:
	.zero		552
